//
// Generated by NVIDIA NVVM Compiler
//
// Compiler Build ID: CL-36424714
// Cuda compilation tools, release 13.0, V13.0.88
// Based on NVVM 20.0.0
//

.version 9.0
.target sm_100
.address_size 64

	// .globl	_Z9vectorAddPK7double2PS_S_i

.visible .entry _Z9vectorAddPK7double2PS_S_i(
	.param .u64 .ptr .align 1 _Z9vectorAddPK7double2PS_S_i_param_0,
	.param .u64 .ptr .align 1 _Z9vectorAddPK7double2PS_S_i_param_1,
	.param .align 16 .b8 _Z9vectorAddPK7double2PS_S_i_param_2[16],
	.param .u32 _Z9vectorAddPK7double2PS_S_i_param_3
)
{
	.reg .pred 	%p<2>;
	.reg .b32 	%r<6>;
	.reg .b64 	%rd<8>;
	.reg .b64 	%fd<14>;

	ld.param.u64 	%rd1, [_Z9vectorAddPK7double2PS_S_i_param_0];
	ld.param.u64 	%rd2, [_Z9vectorAddPK7double2PS_S_i_param_1];
	ld.param.v2.f64 	{%fd1, %fd2}, [_Z9vectorAddPK7double2PS_S_i_param_2];
	ld.param.u32 	%r2, [_Z9vectorAddPK7double2PS_S_i_param_3];
	mov.u32 	%r3, %ntid.x;
	mov.u32 	%r4, %ctaid.x;
	mov.u32 	%r5, %tid.x;
	mad.lo.s32 	%r1, %r3, %r4, %r5;
	setp.ge.s32 	%p1, %r1, %r2;
	@%p1 bra 	$L__BB0_2;
	cvta.to.global.u64 	%rd3, %rd1;
	cvta.to.global.u64 	%rd4, %rd2;
	mul.wide.s32 	%rd5, %r1, 16;
	add.s64 	%rd6, %rd3, %rd5;
	ld.global.v2.f64 	{%fd3, %fd4}, [%rd6];
	mul.f64 	%fd5, %fd1, %fd3;
	mul.f64 	%fd6, %fd2, %fd4;
	sub.f64 	%fd7, %fd5, %fd6;
	mul.f64 	%fd8, %fd1, %fd4;
	fma.rn.f64 	%fd9, %fd2, %fd3, %fd8;
	add.s64 	%rd7, %rd4, %rd5;
	ld.global.v2.f64 	{%fd10, %fd11}, [%rd7];
	add.f64 	%fd12, %fd10, %fd7;
	add.f64 	%fd13, %fd9, %fd11;
	st.global.v2.f64 	[%rd7], {%fd12, %fd13};
$L__BB0_2:
	ret;

}


// ===== COMPILED SASS (sm_100) =====

	.target	sm_100

	.elftype	@"ET_EXEC"


//--------------------- .note.nv.tkinfo           --------------------------
	.section	.note.nv.tkinfo,"",@"SHT_NOTE"
	.sectionflags	@"SHF_NOTE_NV_TKINFO"
	.tkinfo
        /*0018*/ 	.word	0x00000002
        /*0030*/ 	.string	""
        /*0030*/ 	.string	"ptxas"
        /*0030*/ 	.string	"Cuda compilation tools, release 13.0, V13.0.88"
        /*0030*/ 	.string	"Build cuda_13.0.r13.0/compiler.36424714_0"
        /*0030*/ 	.string	"-arch sm_100 -m 64 "



//--------------------- .note.nv.cuinfo           --------------------------
	.section	.note.nv.cuinfo,"",@"SHT_NOTE"
	.sectionflags	@"SHF_NOTE_NV_CUINFO"
        /*0018*/ 	.short	0x0002
        /*001a*/ 	.short	0x0064
        /*001c*/ 	.short	0x0082
	.zero		2


//--------------------- .nv.info                  --------------------------
	.section	.nv.info,"",@"SHT_CUDA_INFO"
	.align	4


	//----- nvinfo : EIATTR_REGCOUNT
	.align		4
        /*0000*/ 	.byte	0x04, 0x2f
        /*0002*/ 	.short	(.L_1 - .L_0)
	.align		4
.L_0:
        /*0004*/ 	.word	index@(_Z9vectorAddPK7double2PS_S_i)
        /*0008*/ 	.word	0x00000010


	//----- nvinfo : EIATTR_FRAME_SIZE
	.align		4
.L_1:
        /*000c*/ 	.byte	0x04, 0x11
        /*000e*/ 	.short	(.L_3 - .L_2)
	.align		4
.L_2:
        /*0010*/ 	.word	index@(_Z9vectorAddPK7double2PS_S_i)
        /*0014*/ 	.word	0x00000000


	//----- nvinfo : EIATTR_MIN_STACK_SIZE
	.align		4
.L_3:
        /*0018*/ 	.byte	0x04, 0x12
        /*001a*/ 	.short	(.L_5 - .L_4)
	.align		4
.L_4:
        /*001c*/ 	.word	index@(_Z9vectorAddPK7double2PS_S_i)
        /*0020*/ 	.word	0x00000000
.L_5:


//--------------------- .nv.compat                --------------------------
	.section	.nv.compat,"",@"SHT_CUDA_COMPAT_INFO"
	.align	4
        /*0000*/ 	.byte	0x02, 0x09, 0x00, 0x00, 0x02, 0x02, 0x01, 0x00, 0x02, 0x05, 0x05, 0x00, 0x03, 0x07, 0x01, 0x01
        /*0010*/ 	.byte	0x02, 0x03, 0x00, 0x00, 0x02, 0x06, 0x01, 0x00, 0x04, 0x0b, 0x08, 0x00, 0x01, 0x00, 0x00, 0x00
        /*0020*/ 	.byte	0x00, 0x00, 0x00, 0x00


//--------------------- .nv.info._Z9vectorAddPK7double2PS_S_i --------------------------
	.section	.nv.info._Z9vectorAddPK7double2PS_S_i,"",@"SHT_CUDA_INFO"
	.sectionflags	@""
	.align	4


	//----- nvinfo : EIATTR_CUDA_API_VERSION
	.align		4
        /*0000*/ 	.byte	0x04, 0x37
        /*0002*/ 	.short	(.L_7 - .L_6)
.L_6:
        /*0004*/ 	.word	0x00000082


	//----- nvinfo : EIATTR_KPARAM_INFO
	.align		4
.L_7:
        /*0008*/ 	.byte	0x04, 0x17
        /*000a*/ 	.short	(.L_9 - .L_8)
.L_8:
        /*000c*/ 	.word	0x00000000
        /*0010*/ 	.short	0x0003
        /*0012*/ 	.short	0x0020
        /*0014*/ 	.byte	0x00, 0xf0, 0x11, 0x00


	//----- nvinfo : EIATTR_KPARAM_INFO
	.align		4
.L_9:
        /*0018*/ 	.byte	0x04, 0x17
        /*001a*/ 	.short	(.L_11 - .L_10)
.L_10:
        /*001c*/ 	.word	0x00000000
        /*0020*/ 	.short	0x0002
        /*0022*/ 	.short	0x0010
        /*0024*/ 	.byte	0x00, 0xf0, 0x41, 0x00


	//----- nvinfo : EIATTR_KPARAM_INFO
	.align		4
.L_11:
        /*0028*/ 	.byte	0x04, 0x17
        /*002a*/ 	.short	(.L_13 - .L_12)
.L_12:
        /*002c*/ 	.word	0x00000000
        /*0030*/ 	.short	0x0001
        /*0032*/ 	.short	0x0008
        /*0034*/ 	.byte	0x00, 0xf5, 0x21, 0x00


	//----- nvinfo : EIATTR_KPARAM_INFO
	.align		4
.L_13:
        /*0038*/ 	.byte	0x04, 0x17
        /*003a*/ 	.short	(.L_15 - .L_14)
.L_14:
        /*003c*/ 	.word	0x00000000
        /*0040*/ 	.short	0x0000
        /*0042*/ 	.short	0x0000
        /*0044*/ 	.byte	0x00, 0xf5, 0x21, 0x00


	//----- nvinfo : EIATTR_SPARSE_MMA_MASK
	.align		4
.L_15:
        /*0048*/ 	.byte	0x03, 0x50
        /*004a*/ 	.short	0x0000


	//----- nvinfo : EIATTR_MAXREG_COUNT
	.align		4
        /*004c*/ 	.byte	0x03, 0x1b
        /*004e*/ 	.short	0x00ff


	//----- nvinfo : EIATTR_MERCURY_ISA_VERSION
	.align		4
        /*0050*/ 	.byte	0x03, 0x5f
        /*0052*/ 	.short	0x0101


	//----- nvinfo : EIATTR_VRC_CTA_INIT_COUNT
	.align		4
        /*0054*/ 	.byte	0x02, 0x4a
	.zero		1
	.zero		1


	//----- nvinfo : EIATTR_EXIT_INSTR_OFFSETS
	.align		4
        /*0058*/ 	.byte	0x04, 0x1c
        /*005a*/ 	.short	(.L_17 - .L_16)


	//   ....[0]....
.L_16:
        /*005c*/ 	.word	0x00000070


	//   ....[1]....
        /*0060*/ 	.word	0x00000170


	//----- nvinfo : EIATTR_CBANK_PARAM_SIZE
	.align		4
.L_17:
        /*0064*/ 	.byte	0x03, 0x19
        /*0066*/ 	.short	0x0024


	//----- nvinfo : EIATTR_PARAM_CBANK
	.align		4
        /*0068*/ 	.byte	0x04, 0x0a
        /*006a*/ 	.short	(.L_19 - .L_18)
	.align		4
.L_18:
        /*006c*/ 	.word	index@(.nv.constant0._Z9vectorAddPK7double2PS_S_i)
        /*0070*/ 	.short	0x0380
        /*0072*/ 	.short	0x0024


	//----- nvinfo : EIATTR_SW_WAR
	.align		4
.L_19:
        /*0074*/ 	.byte	0x04, 0x36
        /*0076*/ 	.short	(.L_21 - .L_20)
.L_20:
        /*0078*/ 	.word	0x00000008
.L_21:


//--------------------- .nv.callgraph             --------------------------
	.section	.nv.callgraph,"",@"SHT_CUDA_CALLGRAPH"
	.align	4
	.sectionentsize	8
	.align		4
        /*0000*/ 	.word	0x00000000
	.align		4
        /*0004*/ 	.word	0xffffffff
	.align		4
        /*0008*/ 	.word	0x00000000
	.align		4
        /*000c*/ 	.word	0xfffffffe
	.align		4
        /*0010*/ 	.word	0x00000000
	.align		4
        /*0014*/ 	.word	0xfffffffd
	.align		4
        /*0018*/ 	.word	0x00000000
	.align		4
        /*001c*/ 	.word	0xfffffffc


//--------------------- .text._Z9vectorAddPK7double2PS_S_i --------------------------
	.section	.text._Z9vectorAddPK7double2PS_S_i,"ax",@progbits
	.align	128
        .global         _Z9vectorAddPK7double2PS_S_i
        .type           _Z9vectorAddPK7double2PS_S_i,@function
        .size           _Z9vectorAddPK7double2PS_S_i,(.L_x_1 - _Z9vectorAddPK7double2PS_S_i)
        .other          _Z9vectorAddPK7double2PS_S_i,@"STO_CUDA_ENTRY STV_DEFAULT"
_Z9vectorAddPK7double2PS_S_i:
.text._Z9vectorAddPK7double2PS_S_i:
[----:B------:R-:W-:Y:S01]  /*0000*/  LDC R1, c[0x0][0x37c] ;  /* 0x0000df00ff017b82 */ /* 0x000fe20000000800 */
[----:B------:R-:W0:Y:S01]  /*0010*/  S2R R3, SR_CTAID.X ;  /* 0x0000000000037919 */ /* 0x000e220000002500 */
[----:B------:R-:W0:Y:S01]  /*0020*/  LDCU UR4, c[0x0][0x360] ;  /* 0x00006c00ff0477ac */ /* 0x000e220008000800 */
[----:B------:R-:W0:Y:S01]  /*0030*/  S2R R0, SR_TID.X ;  /* 0x0000000000007919 */ /* 0x000e220000002100 */
[----:B------:R-:W1:Y:S01]  /*0040*/  LDCU UR5, c[0x0][0x3a0] ;  /* 0x00007400ff0577ac */ /* 0x000e620008000800 */
[----:B0-----:R-:W-:-:S05]  /*0050*/  IMAD R3, R3, UR4, R0 ;  /* 0x0000000403037c24 */ /* 0x001fca000f8e0200 */
[----:B-1----:R-:W-:-:S13]  /*0060*/  ISETP.GE.AND P0, PT, R3, UR5, PT ;  /* 0x0000000503007c0c */ /* 0x002fda000bf06270 */
[----:B------:R-:W-:Y:S05]  /*0070*/  @P0 EXIT ;  /* 0x000000000000094d */ /* 0x000fea0003800000 */
[----:B------:R-:W0:Y:S01]  /*0080*/  LDC.64 R8, c[0x0][0x380] ;  /* 0x0000e000ff087b82 */ /* 0x000e220000000a00 */
[----:B------:R-:W1:Y:S01]  /*0090*/  LDCU.64 UR4, c[0x0][0x358] ;  /* 0x00006b00ff0477ac */ /* 0x000e620008000a00 */
[----:B------:R-:W2:Y:S06]  /*00a0*/  LDCU.128 UR8, c[0x0][0x390] ;  /* 0x00007200ff0877ac */ /* 0x000eac0008000c00 */
[----:B------:R-:W3:Y:S01]  /*00b0*/  LDC.64 R12, c[0x0][0x388] ;  /* 0x0000e200ff0c7b82 */ /* 0x000ee20000000a00 */
[----:B0-----:R-:W-:-:S06]  /*00c0*/  IMAD.WIDE R8, R3, 0x10, R8 ;  /* 0x0000001003087825 */ /* 0x001fcc00078e0208 */
[----:B-1----:R-:W2:Y:S01]  /*00d0*/  LDG.E.128 R8, desc[UR4][R8.64] ;  /* 0x0000000408087981 */ /* 0x002ea2000c1e1d00 */
[----:B---3--:R-:W-:-:S05]  /*00e0*/  IMAD.WIDE R12, R3, 0x10, R12 ;  /* 0x00000010030c7825 */ /* 0x008fca00078e020c */
[----:B------:R-:W3:Y:S01]  /*00f0*/  LDG.E.128 R4, desc[UR4][R12.64] ;  /* 0x000000040c047981 */ /* 0x000ee2000c1e1d00 */
[C---:B--2---:R-:W-:Y:S02]  /*0100*/  DMUL R2, R10.reuse, UR10 ;  /* 0x0000000a0a027c28 */ /* 0x044fe40008000000 */
[----:B------:R-:W-:-:S06]  /*0110*/  DMUL R10, R10, UR8 ;  /* 0x000000080a0a7c28 */ /* 0x000fcc0008000000 */
[C---:B------:R-:W-:Y:S02]  /*0120*/  DFMA R2, R8.reuse, UR8, -R2 ;  /* 0x0000000808027c2b */ /* 0x040fe40008000802 */
[----:B------:R-:W-:-:S06]  /*0130*/  DFMA R10, R8, UR10, R10 ;  /* 0x0000000a080a7c2b */ /* 0x000fcc000800000a */
[----:B---3--:R-:W-:Y:S02]  /*0140*/  DADD R4, R2, R4 ;  /* 0x0000000002047229 */ /* 0x008fe40000000004 */
[----:B------:R-:W-:-:S07]  /*0150*/  DADD R6, R10, R6 ;  /* 0x000000000a067229 */ /* 0x000fce0000000006 */
[----:B------:R-:W-:Y:S01]  /*0160*/  STG.E.128 desc[UR4][R12.64], R4 ;  /* 0x000000040c007986 */ /* 0x000fe2000c101d04 */
[----:B------:R-:W-:Y:S05]  /*0170*/  EXIT ;  /* 0x000000000000794d */ /* 0x000fea0003800000 */
.L_x_0:
[----:B------:R-:W-:-:S00]  /*0180*/  BRA `(.L_x_0) ;  /* 0xfffffffc00fc7947 */ /* 0x000fc0000383ffff */
[----:B------:R-:W-:-:S00]  /*0190*/  NOP ;  /* 0x0000000000007918 */ /* 0x000fc00000000000 */
        /* <DEDUP_REMOVED lines=14> */
.L_x_1:


//--------------------- .nv.shared.reserved.0     --------------------------
	.section	.nv.shared.reserved.0,"aw",@nobits
	.weak		__nv_reservedSMEM_offset_0_alias
	.size		__nv_reservedSMEM_offset_0_alias, 0, 64
	.other		__nv_reservedSMEM_offset_0_alias,@"STO_CUDA_RESERVED_SHARED STV_DEFAULT"
__nv_reservedSMEM_offset_0_alias:
	.zero		0
	.zero		64


//--------------------- .nv.constant0._Z9vectorAddPK7double2PS_S_i --------------------------
	.section	.nv.constant0._Z9vectorAddPK7double2PS_S_i,"a",@progbits
	.sectionflags	@""
	.align	4
.nv.constant0._Z9vectorAddPK7double2PS_S_i:
	.zero		932


//--------------------- SYMBOLS --------------------------

	.type		.nv.reservedSmem.offset0,@object
	.size		.nv.reservedSmem.offset0,0x4
